	.headerflags	@"EF_CUDA_TEXMODE_UNIFIED EF_CUDA_64BIT_ADDRESS EF_CUDA_ACCELERATORS EF_CUDA_SM90 EF_CUDA_VIRTUAL_SM(EF_CUDA_SM90)"
	.elftype	@"ET_EXEC"


//--------------------- .nv.info                  --------------------------
	.section	.nv.info,"",@"SHT_CUDA_INFO"
	.align	4


	//----- nvinfo : EIATTR_REGCOUNT
	.align		4
        /*0000*/ 	.byte	0x04, 0x2f
        /*0002*/ 	.short	(.L_1 - .L_0)
	.align		4
.L_0:
        /*0004*/ 	.word	index@(triton_poi_fused_convolution_relu_14)
        /*0008*/ 	.word	0x0000000c


	//----- nvinfo : EIATTR_MIN_STACK_SIZE
	.align		4
.L_1:
        /*000c*/ 	.byte	0x04, 0x12
        /*000e*/ 	.short	(.L_3 - .L_2)
	.align		4
.L_2:
        /*0010*/ 	.word	index@(triton_poi_fused_convolution_relu_14)
        /*0014*/ 	.word	0x00000000


	//----- nvinfo : EIATTR_FRAME_SIZE
	.align		4
.L_3:
        /*0018*/ 	.byte	0x04, 0x11
        /*001a*/ 	.short	(.L_5 - .L_4)
	.align		4
.L_4:
        /*001c*/ 	.word	index@(triton_poi_fused_convolution_relu_14)
        /*0020*/ 	.word	0x00000000


	//----- nvinfo : EIATTR_MIN_STACK_SIZE
	.align		4
.L_5:
        /*0024*/ 	.byte	0x04, 0x12
        /*0026*/ 	.short	(.L_7 - .L_6)
	.align		4
.L_6:
        /*0028*/ 	.word	index@(triton_poi_fused_convolution_relu_14)
        /*002c*/ 	.word	0x00000000
.L_7:


//--------------------- .nv.info.triton_poi_fused_convolution_relu_14 --------------------------
	.section	.nv.info.triton_poi_fused_convolution_relu_14,"",@"SHT_CUDA_INFO"
	.sectionflags	@""
	.align	4


	//----- nvinfo : EIATTR_CUDA_API_VERSION
	.align		4
        /*0000*/ 	.byte	0x04, 0x37
        /*0002*/ 	.short	(.L_9 - .L_8)
.L_8:
        /*0004*/ 	.word	0x0000007c


	//----- nvinfo : EIATTR_KPARAM_INFO
	.align		4
.L_9:
        /*0008*/ 	.byte	0x04, 0x17
        /*000a*/ 	.short	(.L_11 - .L_10)
.L_10:
        /*000c*/ 	.word	0x00000000
        /*0010*/ 	.short	0x0002
        /*0012*/ 	.short	0x0010
        /*0014*/ 	.byte	0x00, 0xf0, 0x11, 0x00


	//----- nvinfo : EIATTR_KPARAM_INFO
	.align		4
.L_11:
        /*0018*/ 	.byte	0x04, 0x17
        /*001a*/ 	.short	(.L_13 - .L_12)
.L_12:
        /*001c*/ 	.word	0x00000000
        /*0020*/ 	.short	0x0001
        /*0022*/ 	.short	0x0008
        /*0024*/ 	.byte	0x00, 0xf4, 0x21, 0x00


	//----- nvinfo : EIATTR_KPARAM_INFO
	.align		4
.L_13:
        /*0028*/ 	.byte	0x04, 0x17
        /*002a*/ 	.short	(.L_15 - .L_14)
.L_14:
        /*002c*/ 	.word	0x00000000
        /*0030*/ 	.short	0x0000
        /*0032*/ 	.short	0x0000
        /*0034*/ 	.byte	0x00, 0xf4, 0x21, 0x00


	//----- nvinfo : EIATTR_SPARSE_MMA_MASK
	.align		4
.L_15:
        /*0038*/ 	.byte	0x03, 0x50
        /*003a*/ 	.short	0x0000


	//----- nvinfo : EIATTR_MAXREG_COUNT
	.align		4
        /*003c*/ 	.byte	0x03, 0x1b
        /*003e*/ 	.short	0x00ff


	//----- nvinfo : EIATTR_EXIT_INSTR_OFFSETS
	.align		4
        /*0040*/ 	.byte	0x04, 0x1c
        /*0042*/ 	.short	(.L_17 - .L_16)


	//   ....[0]....
.L_16:
        /*0044*/ 	.word	0x000001b0


	//----- nvinfo : EIATTR_REQNTID
	.align		4
.L_17:
        /*0048*/ 	.byte	0x04, 0x10
        /*004a*/ 	.short	(.L_19 - .L_18)
.L_18:
        /*004c*/ 	.word	0x00000080
        /*0050*/ 	.word	0x00000001
        /*0054*/ 	.word	0x00000001


	//----- nvinfo : EIATTR_CBANK_PARAM_SIZE
	.align		4
.L_19:
        /*0058*/ 	.byte	0x03, 0x19
        /*005a*/ 	.short	0x0014


	//----- nvinfo : EIATTR_PARAM_CBANK
	.align		4
        /*005c*/ 	.byte	0x04, 0x0a
        /*005e*/ 	.short	(.L_21 - .L_20)
	.align		4
.L_20:
        /*0060*/ 	.word	index@(.nv.constant0.triton_poi_fused_convolution_relu_14)
        /*0064*/ 	.short	0x0210
        /*0066*/ 	.short	0x0014


	//----- nvinfo : EIATTR_SW_WAR
	.align		4
.L_21:
        /*0068*/ 	.byte	0x04, 0x36
        /*006a*/ 	.short	(.L_23 - .L_22)
.L_22:
        /*006c*/ 	.word	0x00000008
.L_23:


//--------------------- .nv.callgraph             --------------------------
	.section	.nv.callgraph,"",@"SHT_CUDA_CALLGRAPH"
	.align	4
	.sectionentsize	8
	.align		4
        /*0000*/ 	.word	0x00000000
	.align		4
        /*0004*/ 	.word	0xffffffff
	.align		4
        /*0008*/ 	.word	0x00000000
	.align		4
        /*000c*/ 	.word	0xfffffffe
	.align		4
        /*0010*/ 	.word	0x00000000
	.align		4
        /*0014*/ 	.word	0xfffffffd
	.align		4
        /*0018*/ 	.word	0x00000000
	.align		4
        /*001c*/ 	.word	0xfffffffc


//--------------------- .text.triton_poi_fused_convolution_relu_14 --------------------------
	.section	.text.triton_poi_fused_convolution_relu_14,"ax",@progbits
	.align	128
        .global         triton_poi_fused_convolution_relu_14
        .type           triton_poi_fused_convolution_relu_14,@function
        .size           triton_poi_fused_convolution_relu_14,(.L_x_1 - triton_poi_fused_convolution_relu_14)
        .other          triton_poi_fused_convolution_relu_14,@"STO_CUDA_ENTRY STV_DEFAULT"
triton_poi_fused_convolution_relu_14:
.text.triton_poi_fused_convolution_relu_14:
[----:B------:R-:W-:Y:S01]  /*0000*/  LDC R1, c[0x0][0x28] ;  /* 0x00000a00ff017b82 */ /* 0x000fe20000000800 */
[----:B------:R-:W1:Y:S07]  /*0010*/  S2R R0, SR_TID.X ;  /* 0x0000000000007919 */ /* 0x000e6e0000002100 */
[----:B------:R-:W2:Y:S01]  /*0020*/  LDC.64 R4, c[0x0][0x218] ;  /* 0x00008600ff047b82 */ /* 0x000ea20000000a00 */
[----:B------:R-:W-:Y:S01]  /*0030*/  ULDC.64 UR4, c[0x0][0x208] ;  /* 0x0000820000047ab9 */ /* 0x000fe20000000a00 */
[----:B------:R-:W3:Y:S06]  /*0040*/  S2R R7, SR_CTAID.X ;  /* 0x0000000000077919 */ /* 0x000eec0000002500 */
[----:B------:R-:W4:Y:S01]  /*0050*/  LDC.64 R2, c[0x0][0x210] ;  /* 0x00008400ff027b82 */ /* 0x000f220000000a00 */
[----:B-1----:R-:W-:Y:S01]  /*0060*/  IMAD.SHL.U32 R0, R0, 0x2, RZ ;  /* 0x0000000200007824 */ /* 0x002fe200078e00ff */
[----:B---3--:R-:W-:-:S04]  /*0070*/  SHF.R.S32.HI R6, RZ, 0x17, R7 ;  /* 0x00000017ff067819 */ /* 0x008fc80000011407 */
[----:B------:R-:W-:Y:S02]  /*0080*/  LOP3.LUT R0, R0, 0xfe, RZ, 0xc0, !PT ;  /* 0x000000fe00007812 */ /* 0x000fe400078ec0ff */
[----:B------:R-:W-:-:S03]  /*0090*/  SGXT R6, R6, 0x1 ;  /* 0x000000010606781a */ /* 0x000fc60000000200 */
[----:B------:R-:W-:-:S04]  /*00a0*/  IMAD R7, R7, 0x100, R0 ;  /* 0x0000010007077824 */ /* 0x000fc800078e0200 */
[----:B----4-:R-:W-:Y:S01]  /*00b0*/  IMAD.WIDE R2, R7, 0x4, R2 ;  /* 0x0000000407027825 */ /* 0x010fe200078e0202 */
[----:B------:R-:W-:-:S04]  /*00c0*/  LEA.HI R6, R6, R7, RZ, 0x8 ;  /* 0x0000000706067211 */ /* 0x000fc800078f40ff */
[----:B------:R-:W-:-:S04]  /*00d0*/  SHF.R.S32.HI R6, RZ, 0x8, R6 ;  /* 0x00000008ff067819 */ /* 0x000fc80000011406 */
[----:B------:R-:W-:-:S04]  /*00e0*/  LEA.HI R0, R6, R6, RZ, 0x6 ;  /* 0x0000000606007211 */ /* 0x000fc800078f30ff */
[----:B------:R-:W-:-:S05]  /*00f0*/  LOP3.LUT R9, R0, 0xffffffc0, RZ, 0xc0, !PT ;  /* 0xffffffc000097812 */ /* 0x000fca00078ec0ff */
[----:B------:R-:W-:Y:S02]  /*0100*/  IMAD.IADD R9, R6, 0x1, -R9 ;  /* 0x0000000106097824 */ /* 0x000fe400078e0a09 */
[----:B------:R-:W3:Y:S02]  /*0110*/  LDG.E.64 R6, desc[UR4][R2.64] ;  /* 0x0000000402067981 */ /* 0x000ee4000c1e1b00 */
[----:B--2---:R-:W-:-:S06]  /*0120*/  IMAD.WIDE R4, R9, 0x4, R4 ;  /* 0x0000000409047825 */ /* 0x004fcc00078e0204 */
[----:B------:R-:W3:Y:S02]  /*0130*/  LDG.E.EL R4, desc[UR4][R4.64] ;  /* 0x0000000404047981 */ /* 0x000ee4000c2e1900 */
[CC--:B---3--:R-:W-:Y:S01]  /*0140*/  FSETP.GEU.AND P0, PT, R6.reuse, -R4.reuse, PT ;  /* 0x800000040600720b */ /* 0x0c8fe20003f0e000 */
[--C-:B------:R-:W-:Y:S01]  /*0150*/  FADD R6, R6, R4.reuse ;  /* 0x0000000406067221 */ /* 0x100fe20000000000 */
[C---:B------:R-:W-:Y:S01]  /*0160*/  FADD R0, R7.reuse, R4 ;  /* 0x0000000407007221 */ /* 0x040fe20000000000 */
[----:B------:R-:W-:-:S03]  /*0170*/  FSETP.GEU.AND P1, PT, R7, -R4, PT ;  /* 0x800000040700720b */ /* 0x000fc60003f2e000 */
[----:B------:R-:W-:Y:S02]  /*0180*/  FSEL R6, R6, RZ, P0 ;  /* 0x000000ff06067208 */ /* 0x000fe40000000000 */
[----:B------:R-:W-:-:S05]  /*0190*/  FSEL R7, R0, RZ, P1 ;  /* 0x000000ff00077208 */ /* 0x000fca0000800000 */
[----:B------:R-:W-:Y:S01]  /*01a0*/  STG.E.64 desc[UR4][R2.64], R6 ;  /* 0x0000000602007986 */ /* 0x000fe2000c101b04 */
[----:B------:R-:W-:Y:S05]  /*01b0*/  EXIT ;  /* 0x000000000000794d */ /* 0x000fea0003800000 */
.L_x_0:
[----:B------:R-:W-:-:S00]  /*01c0*/  BRA `(.L_x_0) ;  /* 0xfffffffc00fc7947 */ /* 0x000fc0000383ffff */
[----:B------:R-:W-:-:S00]  /*01d0*/  NOP ;  /* 0x0000000000007918 */ /* 0x000fc00000000000 */
        /* <DEDUP_REMOVED lines=10> */
.L_x_1:


//--------------------- .nv.constant0.triton_poi_fused_convolution_relu_14 --------------------------
	.section	.nv.constant0.triton_poi_fused_convolution_relu_14,"a",@progbits
	.sectionflags	@""
	.align	4
.nv.constant0.triton_poi_fused_convolution_relu_14:
	.zero		548
